	.headerflags	@"EF_CUDA_TEXMODE_UNIFIED EF_CUDA_64BIT_ADDRESS EF_CUDA_ACCELERATORS EF_CUDA_SM90 EF_CUDA_VIRTUAL_SM(EF_CUDA_SM90)"
	.elftype	@"ET_EXEC"


//--------------------- .nv.info                  --------------------------
	.section	.nv.info,"",@"SHT_CUDA_INFO"
	.align	4


	//----- nvinfo : EIATTR_REGCOUNT
	.align		4
        /*0000*/ 	.byte	0x04, 0x2f
        /*0002*/ 	.short	(.L_1 - .L_0)
	.align		4
.L_0:
        /*0004*/ 	.word	index@(triton_poi_fused_convolution_relu_threshold_backward_21)
        /*0008*/ 	.word	0x0000000a


	//----- nvinfo : EIATTR_MIN_STACK_SIZE
	.align		4
.L_1:
        /*000c*/ 	.byte	0x04, 0x12
        /*000e*/ 	.short	(.L_3 - .L_2)
	.align		4
.L_2:
        /*0010*/ 	.word	index@(triton_poi_fused_convolution_relu_threshold_backward_21)
        /*0014*/ 	.word	0x00000000


	//----- nvinfo : EIATTR_FRAME_SIZE
	.align		4
.L_3:
        /*0018*/ 	.byte	0x04, 0x11
        /*001a*/ 	.short	(.L_5 - .L_4)
	.align		4
.L_4:
        /*001c*/ 	.word	index@(triton_poi_fused_convolution_relu_threshold_backward_21)
        /*0020*/ 	.word	0x00000000


	//----- nvinfo : EIATTR_MIN_STACK_SIZE
	.align		4
.L_5:
        /*0024*/ 	.byte	0x04, 0x12
        /*0026*/ 	.short	(.L_7 - .L_6)
	.align		4
.L_6:
        /*0028*/ 	.word	index@(triton_poi_fused_convolution_relu_threshold_backward_21)
        /*002c*/ 	.word	0x00000000
.L_7:


//--------------------- .nv.info.triton_poi_fused_convolution_relu_threshold_backward_21 --------------------------
	.section	.nv.info.triton_poi_fused_convolution_relu_threshold_backward_21,"",@"SHT_CUDA_INFO"
	.sectionflags	@""
	.align	4


	//----- nvinfo : EIATTR_CUDA_API_VERSION
	.align		4
        /*0000*/ 	.byte	0x04, 0x37
        /*0002*/ 	.short	(.L_9 - .L_8)
.L_8:
        /*0004*/ 	.word	0x0000007c


	//----- nvinfo : EIATTR_KPARAM_INFO
	.align		4
.L_9:
        /*0008*/ 	.byte	0x04, 0x17
        /*000a*/ 	.short	(.L_11 - .L_10)
.L_10:
        /*000c*/ 	.word	0x00000000
        /*0010*/ 	.short	0x0003
        /*0012*/ 	.short	0x0018
        /*0014*/ 	.byte	0x00, 0xf0, 0x11, 0x00


	//----- nvinfo : EIATTR_KPARAM_INFO
	.align		4
.L_11:
        /*0018*/ 	.byte	0x04, 0x17
        /*001a*/ 	.short	(.L_13 - .L_12)
.L_12:
        /*001c*/ 	.word	0x00000000
        /*0020*/ 	.short	0x0002
        /*0022*/ 	.short	0x0010
        /*0024*/ 	.byte	0x00, 0xf4, 0x21, 0x00


	//----- nvinfo : EIATTR_KPARAM_INFO
	.align		4
.L_13:
        /*0028*/ 	.byte	0x04, 0x17
        /*002a*/ 	.short	(.L_15 - .L_14)
.L_14:
        /*002c*/ 	.word	0x00000000
        /*0030*/ 	.short	0x0001
        /*0032*/ 	.short	0x0008
        /*0034*/ 	.byte	0x00, 0xf4, 0x21, 0x00


	//----- nvinfo : EIATTR_KPARAM_INFO
	.align		4
.L_15:
        /*0038*/ 	.byte	0x04, 0x17
        /*003a*/ 	.short	(.L_17 - .L_16)
.L_16:
        /*003c*/ 	.word	0x00000000
        /*0040*/ 	.short	0x0000
        /*0042*/ 	.short	0x0000
        /*0044*/ 	.byte	0x00, 0xf4, 0x21, 0x00


	//----- nvinfo : EIATTR_SPARSE_MMA_MASK
	.align		4
.L_17:
        /*0048*/ 	.byte	0x03, 0x50
        /*004a*/ 	.short	0x0000


	//----- nvinfo : EIATTR_MAXREG_COUNT
	.align		4
        /*004c*/ 	.byte	0x03, 0x1b
        /*004e*/ 	.short	0x00ff


	//----- nvinfo : EIATTR_EXIT_INSTR_OFFSETS
	.align		4
        /*0050*/ 	.byte	0x04, 0x1c
        /*0052*/ 	.short	(.L_19 - .L_18)


	//   ....[0]....
.L_18:
        /*0054*/ 	.word	0x000001b0


	//----- nvinfo : EIATTR_REQNTID
	.align		4
.L_19:
        /*0058*/ 	.byte	0x04, 0x10
        /*005a*/ 	.short	(.L_21 - .L_20)
.L_20:
        /*005c*/ 	.word	0x00000080
        /*0060*/ 	.word	0x00000001
        /*0064*/ 	.word	0x00000001


	//----- nvinfo : EIATTR_CBANK_PARAM_SIZE
	.align		4
.L_21:
        /*0068*/ 	.byte	0x03, 0x19
        /*006a*/ 	.short	0x001c


	//----- nvinfo : EIATTR_PARAM_CBANK
	.align		4
        /*006c*/ 	.byte	0x04, 0x0a
        /*006e*/ 	.short	(.L_23 - .L_22)
	.align		4
.L_22:
        /*0070*/ 	.word	index@(.nv.constant0.triton_poi_fused_convolution_relu_threshold_backward_21)
        /*0074*/ 	.short	0x0210
        /*0076*/ 	.short	0x001c


	//----- nvinfo : EIATTR_SW_WAR
	.align		4
.L_23:
        /*0078*/ 	.byte	0x04, 0x36
        /*007a*/ 	.short	(.L_25 - .L_24)
.L_24:
        /*007c*/ 	.word	0x00000008
.L_25:


//--------------------- .nv.callgraph             --------------------------
	.section	.nv.callgraph,"",@"SHT_CUDA_CALLGRAPH"
	.align	4
	.sectionentsize	8
	.align		4
        /*0000*/ 	.word	0x00000000
	.align		4
        /*0004*/ 	.word	0xffffffff
	.align		4
        /*0008*/ 	.word	0x00000000
	.align		4
        /*000c*/ 	.word	0xfffffffe
	.align		4
        /*0010*/ 	.word	0x00000000
	.align		4
        /*0014*/ 	.word	0xfffffffd
	.align		4
        /*0018*/ 	.word	0x00000000
	.align		4
        /*001c*/ 	.word	0xfffffffc


//--------------------- .text.triton_poi_fused_convolution_relu_threshold_backward_21 --------------------------
	.section	.text.triton_poi_fused_convolution_relu_threshold_backward_21,"ax",@progbits
	.align	128
        .global         triton_poi_fused_convolution_relu_threshold_backward_21
        .type           triton_poi_fused_convolution_relu_threshold_backward_21,@function
        .size           triton_poi_fused_convolution_relu_threshold_backward_21,(.L_x_1 - triton_poi_fused_convolution_relu_threshold_backward_21)
        .other          triton_poi_fused_convolution_relu_threshold_backward_21,@"STO_CUDA_ENTRY STV_DEFAULT"
triton_poi_fused_convolution_relu_threshold_backward_21:
.text.triton_poi_fused_convolution_relu_threshold_backward_21:
[----:B------:R-:W-:Y:S01]  /*0000*/  LDC R1, c[0x0][0x28] ;  /* 0x00000a00ff017b82 */ /* 0x000fe20000000800 */
[----:B------:R-:W1:Y:S07]  /*0010*/  S2R R0, SR_TID.X ;  /* 0x0000000000007919 */ /* 0x000e6e0000002100 */
[----:B------:R-:W2:Y:S01]  /*0020*/  LDC.64 R2, c[0x0][0x210] ;  /* 0x00008400ff027b82 */ /* 0x000ea20000000a00 */
[----:B------:R-:W-:Y:S01]  /*0030*/  ULDC.64 UR4, c[0x0][0x208] ;  /* 0x0000820000047ab9 */ /* 0x000fe20000000a00 */
[----:B------:R-:W-:Y:S01]  /*0040*/  ULDC.64 UR6, c[0x0][0x220] ;  /* 0x0000880000067ab9 */ /* 0x000fe20000000a00 */
[----:B------:R-:W3:Y:S05]  /*0050*/  S2R R7, SR_CTAID.X ;  /* 0x0000000000077919 */ /* 0x000eea0000002500 */
[----:B------:R-:W4:Y:S01]  /*0060*/  LDC.64 R4, c[0x0][0x218] ;  /* 0x00008600ff047b82 */ /* 0x000f220000000a00 */
[----:B-1----:R-:W-:Y:S01]  /*0070*/  IMAD.SHL.U32 R0, R0, 0x2, RZ ;  /* 0x0000000200007824 */ /* 0x002fe200078e00ff */
[----:B----4-:R-:W4:Y:S04]  /*0080*/  LDG.E R4, desc[UR4][R4.64] ;  /* 0x0000000404047981 */ /* 0x010f28000c1e1900 */
[----:B------:R-:W-:-:S05]  /*0090*/  LOP3.LUT R0, R0, 0xfe, RZ, 0xc0, !PT ;  /* 0x000000fe00007812 */ /* 0x000fca00078ec0ff */
[----:B---3--:R-:W-:-:S04]  /*00a0*/  IMAD R7, R7, 0x100, R0 ;  /* 0x0000010007077824 */ /* 0x008fc800078e0200 */
[----:B--2---:R-:W-:-:S06]  /*00b0*/  IMAD.WIDE R2, R7, 0x4, R2 ;  /* 0x0000000407027825 */ /* 0x004fcc00078e0202 */
[----:B------:R-:W4:Y:S02]  /*00c0*/  LDG.E.64 R2, desc[UR4][R2.64] ;  /* 0x0000000402027981 */ /* 0x000f24000c1e1b00 */
[--C-:B----4-:R-:W-:Y:S01]  /*00d0*/  FADD R0, R2, R4.reuse ;  /* 0x0000000402007221 */ /* 0x110fe20000000000 */
[----:B------:R-:W-:Y:S01]  /*00e0*/  FADD R6, R3, R4 ;  /* 0x0000000403067221 */ /* 0x000fe20000000000 */
[C---:B------:R-:W-:Y:S02]  /*00f0*/  FSETP.GEU.AND P1, PT, R4.reuse, -R2, PT ;  /* 0x800000020400720b */ /* 0x040fe40003f2e000 */
[----:B------:R-:W-:Y:S02]  /*0100*/  FSETP.GEU.AND P0, PT, R4, -R3, PT ;  /* 0x800000030400720b */ /* 0x000fe40003f0e000 */
[----:B------:R-:W-:Y:S02]  /*0110*/  FSEL R0, R0, RZ, P1 ;  /* 0x000000ff00007208 */ /* 0x000fe40000800000 */
[----:B------:R-:W-:-:S02]  /*0120*/  FSEL R6, R6, RZ, P0 ;  /* 0x000000ff06067208 */ /* 0x000fc40000000000 */
[----:B------:R-:W-:Y:S02]  /*0130*/  FSETP.GTU.AND P1, PT, R0, RZ, PT ;  /* 0x000000ff0000720b */ /* 0x000fe40003f2c000 */
[----:B------:R-:W-:Y:S02]  /*0140*/  FSETP.GTU.AND P0, PT, R6, RZ, PT ;  /* 0x000000ff0600720b */ /* 0x000fe40003f0c000 */
[----:B------:R-:W-:Y:S02]  /*0150*/  SEL R0, RZ, 0x1, P1 ;  /* 0x00000001ff007807 */ /* 0x000fe40000800000 */
[----:B------:R-:W-:Y:S02]  /*0160*/  SEL R3, RZ, 0x100, P0 ;  /* 0x00000100ff037807 */ /* 0x000fe40000000000 */
[----:B------:R-:W-:-:S03]  /*0170*/  IADD3 R4, P2, R7, UR6, RZ ;  /* 0x0000000607047c10 */ /* 0x000fc6000ff5e0ff */
[----:B------:R-:W-:Y:S01]  /*0180*/  IMAD.IADD R3, R0, 0x1, R3 ;  /* 0x0000000100037824 */ /* 0x000fe200078e0203 */
[----:B------:R-:W-:-:S05]  /*0190*/  LEA.HI.X.SX32 R5, R7, UR7, 0x1, P2 ;  /* 0x0000000707057c11 */ /* 0x000fca00090f0eff */
[----:B------:R-:W-:Y:S01]  /*01a0*/  STG.E.U16 desc[UR4][R4.64], R3 ;  /* 0x0000000304007986 */ /* 0x000fe2000c101504 */
[----:B------:R-:W-:Y:S05]  /*01b0*/  EXIT ;  /* 0x000000000000794d */ /* 0x000fea0003800000 */
.L_x_0:
[----:B------:R-:W-:-:S00]  /*01c0*/  BRA `(.L_x_0) ;  /* 0xfffffffc00fc7947 */ /* 0x000fc0000383ffff */
[----:B------:R-:W-:-:S00]  /*01d0*/  NOP ;  /* 0x0000000000007918 */ /* 0x000fc00000000000 */
        /* <DEDUP_REMOVED lines=10> */
.L_x_1:


//--------------------- .nv.constant0.triton_poi_fused_convolution_relu_threshold_backward_21 --------------------------
	.section	.nv.constant0.triton_poi_fused_convolution_relu_threshold_backward_21,"a",@progbits
	.sectionflags	@""
	.align	4
.nv.constant0.triton_poi_fused_convolution_relu_threshold_backward_21:
	.zero		556
